//
// Generated by NVIDIA NVVM Compiler
//
// Compiler Build ID: CL-36424714
// Cuda compilation tools, release 13.0, V13.0.88
// Based on NVVM 20.0.0
//

.version 9.0
.target sm_100
.address_size 64

	// .globl	_Z11kernel_1t1ePfS_S_m

.visible .entry _Z11kernel_1t1ePfS_S_m(
	.param .u64 .ptr .align 1 _Z11kernel_1t1ePfS_S_m_param_0,
	.param .u64 .ptr .align 1 _Z11kernel_1t1ePfS_S_m_param_1,
	.param .u64 .ptr .align 1 _Z11kernel_1t1ePfS_S_m_param_2,
	.param .u64 _Z11kernel_1t1ePfS_S_m_param_3
)
{
	.reg .pred 	%p<2>;
	.reg .b32 	%r<11>;
	.reg .b32 	%f<4>;
	.reg .b64 	%rd<15>;

	ld.param.u64 	%rd1, [_Z11kernel_1t1ePfS_S_m_param_0];
	ld.param.u64 	%rd2, [_Z11kernel_1t1ePfS_S_m_param_1];
	ld.param.u64 	%rd3, [_Z11kernel_1t1ePfS_S_m_param_2];
	ld.param.u64 	%rd4, [_Z11kernel_1t1ePfS_S_m_param_3];
	mov.u32 	%r3, %tid.y;
	mov.u32 	%r4, %ctaid.y;
	mov.u32 	%r5, %ntid.y;
	mad.lo.s32 	%r1, %r4, %r5, %r3;
	mov.u32 	%r6, %tid.x;
	mov.u32 	%r7, %ctaid.x;
	mov.u32 	%r8, %ntid.x;
	mad.lo.s32 	%r2, %r7, %r8, %r6;
	cvt.u64.u32 	%rd5, %r1;
	cvt.s64.s32 	%rd6, %r2;
	max.u64 	%rd7, %rd5, %rd6;
	setp.ge.u64 	%p1, %rd7, %rd4;
	@%p1 bra 	$L__BB0_2;
	cvta.to.global.u64 	%rd8, %rd1;
	cvta.to.global.u64 	%rd9, %rd2;
	cvta.to.global.u64 	%rd10, %rd3;
	cvt.u32.u64 	%r9, %rd4;
	mad.lo.s32 	%r10, %r1, %r9, %r2;
	mul.wide.s32 	%rd11, %r10, 4;
	add.s64 	%rd12, %rd8, %rd11;
	ld.global.f32 	%f1, [%rd12];
	add.s64 	%rd13, %rd9, %rd11;
	ld.global.f32 	%f2, [%rd13];
	add.f32 	%f3, %f1, %f2;
	add.s64 	%rd14, %rd10, %rd11;
	st.global.f32 	[%rd14], %f3;
$L__BB0_2:
	ret;

}
	// .globl	_Z11kernel_1t1rPfS_S_m
.visible .entry _Z11kernel_1t1rPfS_S_m(
	.param .u64 .ptr .align 1 _Z11kernel_1t1rPfS_S_m_param_0,
	.param .u64 .ptr .align 1 _Z11kernel_1t1rPfS_S_m_param_1,
	.param .u64 .ptr .align 1 _Z11kernel_1t1rPfS_S_m_param_2,
	.param .u64 _Z11kernel_1t1rPfS_S_m_param_3
)
{
	.reg .pred 	%p<10>;
	.reg .b32 	%r<5>;
	.reg .b32 	%f<88>;
	.reg .b64 	%rd<134>;

	ld.param.u64 	%rd31, [_Z11kernel_1t1rPfS_S_m_param_0];
	ld.param.u64 	%rd32, [_Z11kernel_1t1rPfS_S_m_param_1];
	ld.param.u64 	%rd33, [_Z11kernel_1t1rPfS_S_m_param_2];
	ld.param.u64 	%rd30, [_Z11kernel_1t1rPfS_S_m_param_3];
	cvta.to.global.u64 	%rd1, %rd33;
	cvta.to.global.u64 	%rd2, %rd32;
	cvta.to.global.u64 	%rd3, %rd31;
	mov.u32 	%r1, %tid.y;
	mov.u32 	%r2, %ctaid.y;
	mov.u32 	%r3, %ntid.y;
	mad.lo.s32 	%r4, %r2, %r3, %r1;
	cvt.u64.u32 	%rd4, %r4;
	setp.le.u64 	%p1, %rd30, %rd4;
	@%p1 bra 	$L__BB1_12;
	mul.lo.s64 	%rd5, %rd30, %rd4;
	and.b64  	%rd6, %rd30, 15;
	setp.lt.u64 	%p2, %rd30, 16;
	mov.b64 	%rd130, 0;
	@%p2 bra 	$L__BB1_4;
	and.b64  	%rd130, %rd30, -16;
	shl.b64 	%rd35, %rd5, 2;
	add.s64 	%rd36, %rd35, 32;
	add.s64 	%rd127, %rd3, %rd36;
	add.s64 	%rd126, %rd2, %rd36;
	add.s64 	%rd125, %rd1, %rd36;
	mov.u64 	%rd128, %rd130;
$L__BB1_3:
	.pragma "nounroll";
	ld.global.f32 	%f1, [%rd127+-32];
	ld.global.f32 	%f2, [%rd126+-32];
	add.f32 	%f3, %f1, %f2;
	st.global.f32 	[%rd125+-32], %f3;
	ld.global.f32 	%f4, [%rd127+-28];
	ld.global.f32 	%f5, [%rd126+-28];
	add.f32 	%f6, %f4, %f5;
	st.global.f32 	[%rd125+-28], %f6;
	ld.global.f32 	%f7, [%rd127+-24];
	ld.global.f32 	%f8, [%rd126+-24];
	add.f32 	%f9, %f7, %f8;
	st.global.f32 	[%rd125+-24], %f9;
	ld.global.f32 	%f10, [%rd127+-20];
	ld.global.f32 	%f11, [%rd126+-20];
	add.f32 	%f12, %f10, %f11;
	st.global.f32 	[%rd125+-20], %f12;
	ld.global.f32 	%f13, [%rd127+-16];
	ld.global.f32 	%f14, [%rd126+-16];
	add.f32 	%f15, %f13, %f14;
	st.global.f32 	[%rd125+-16], %f15;
	ld.global.f32 	%f16, [%rd127+-12];
	ld.global.f32 	%f17, [%rd126+-12];
	add.f32 	%f18, %f16, %f17;
	st.global.f32 	[%rd125+-12], %f18;
	ld.global.f32 	%f19, [%rd127+-8];
	ld.global.f32 	%f20, [%rd126+-8];
	add.f32 	%f21, %f19, %f20;
	st.global.f32 	[%rd125+-8], %f21;
	ld.global.f32 	%f22, [%rd127+-4];
	ld.global.f32 	%f23, [%rd126+-4];
	add.f32 	%f24, %f22, %f23;
	st.global.f32 	[%rd125+-4], %f24;
	ld.global.f32 	%f25, [%rd127];
	ld.global.f32 	%f26, [%rd126];
	add.f32 	%f27, %f25, %f26;
	st.global.f32 	[%rd125], %f27;
	ld.global.f32 	%f28, [%rd127+4];
	ld.global.f32 	%f29, [%rd126+4];
	add.f32 	%f30, %f28, %f29;
	st.global.f32 	[%rd125+4], %f30;
	ld.global.f32 	%f31, [%rd127+8];
	ld.global.f32 	%f32, [%rd126+8];
	add.f32 	%f33, %f31, %f32;
	st.global.f32 	[%rd125+8], %f33;
	ld.global.f32 	%f34, [%rd127+12];
	ld.global.f32 	%f35, [%rd126+12];
	add.f32 	%f36, %f34, %f35;
	st.global.f32 	[%rd125+12], %f36;
	ld.global.f32 	%f37, [%rd127+16];
	ld.global.f32 	%f38, [%rd126+16];
	add.f32 	%f39, %f37, %f38;
	st.global.f32 	[%rd125+16], %f39;
	ld.global.f32 	%f40, [%rd127+20];
	ld.global.f32 	%f41, [%rd126+20];
	add.f32 	%f42, %f40, %f41;
	st.global.f32 	[%rd125+20], %f42;
	ld.global.f32 	%f43, [%rd127+24];
	ld.global.f32 	%f44, [%rd126+24];
	add.f32 	%f45, %f43, %f44;
	st.global.f32 	[%rd125+24], %f45;
	ld.global.f32 	%f46, [%rd127+28];
	ld.global.f32 	%f47, [%rd126+28];
	add.f32 	%f48, %f46, %f47;
	st.global.f32 	[%rd125+28], %f48;
	add.s64 	%rd128, %rd128, -16;
	add.s64 	%rd127, %rd127, 64;
	add.s64 	%rd126, %rd126, 64;
	add.s64 	%rd125, %rd125, 64;
	setp.ne.s64 	%p3, %rd128, 0;
	@%p3 bra 	$L__BB1_3;
$L__BB1_4:
	setp.eq.s64 	%p4, %rd6, 0;
	@%p4 bra 	$L__BB1_12;
	and.b64  	%rd20, %rd30, 7;
	setp.lt.u64 	%p5, %rd6, 8;
	@%p5 bra 	$L__BB1_7;
	add.s64 	%rd37, %rd130, %rd5;
	shl.b64 	%rd38, %rd37, 2;
	add.s64 	%rd39, %rd3, %rd38;
	ld.global.f32 	%f49, [%rd39];
	add.s64 	%rd40, %rd2, %rd38;
	ld.global.f32 	%f50, [%rd40];
	add.f32 	%f51, %f49, %f50;
	add.s64 	%rd41, %rd1, %rd38;
	st.global.f32 	[%rd41], %f51;
	add.s64 	%rd42, %rd130, 1;
	and.b64  	%rd43, %rd42, 4294967295;
	add.s64 	%rd44, %rd43, %rd5;
	shl.b64 	%rd45, %rd44, 2;
	add.s64 	%rd46, %rd3, %rd45;
	ld.global.f32 	%f52, [%rd46];
	add.s64 	%rd47, %rd2, %rd45;
	ld.global.f32 	%f53, [%rd47];
	add.f32 	%f54, %f52, %f53;
	add.s64 	%rd48, %rd1, %rd45;
	st.global.f32 	[%rd48], %f54;
	add.s64 	%rd49, %rd130, 2;
	and.b64  	%rd50, %rd49, 4294967295;
	add.s64 	%rd51, %rd50, %rd5;
	shl.b64 	%rd52, %rd51, 2;
	add.s64 	%rd53, %rd3, %rd52;
	ld.global.f32 	%f55, [%rd53];
	add.s64 	%rd54, %rd2, %rd52;
	ld.global.f32 	%f56, [%rd54];
	add.f32 	%f57, %f55, %f56;
	add.s64 	%rd55, %rd1, %rd52;
	st.global.f32 	[%rd55], %f57;
	add.s64 	%rd56, %rd130, 3;
	and.b64  	%rd57, %rd56, 4294967295;
	add.s64 	%rd58, %rd57, %rd5;
	shl.b64 	%rd59, %rd58, 2;
	add.s64 	%rd60, %rd3, %rd59;
	ld.global.f32 	%f58, [%rd60];
	add.s64 	%rd61, %rd2, %rd59;
	ld.global.f32 	%f59, [%rd61];
	add.f32 	%f60, %f58, %f59;
	add.s64 	%rd62, %rd1, %rd59;
	st.global.f32 	[%rd62], %f60;
	add.s64 	%rd63, %rd130, 4;
	and.b64  	%rd64, %rd63, 4294967295;
	add.s64 	%rd65, %rd64, %rd5;
	shl.b64 	%rd66, %rd65, 2;
	add.s64 	%rd67, %rd3, %rd66;
	ld.global.f32 	%f61, [%rd67];
	add.s64 	%rd68, %rd2, %rd66;
	ld.global.f32 	%f62, [%rd68];
	add.f32 	%f63, %f61, %f62;
	add.s64 	%rd69, %rd1, %rd66;
	st.global.f32 	[%rd69], %f63;
	add.s64 	%rd70, %rd130, 5;
	and.b64  	%rd71, %rd70, 4294967295;
	add.s64 	%rd72, %rd71, %rd5;
	shl.b64 	%rd73, %rd72, 2;
	add.s64 	%rd74, %rd3, %rd73;
	ld.global.f32 	%f64, [%rd74];
	add.s64 	%rd75, %rd2, %rd73;
	ld.global.f32 	%f65, [%rd75];
	add.f32 	%f66, %f64, %f65;
	add.s64 	%rd76, %rd1, %rd73;
	st.global.f32 	[%rd76], %f66;
	add.s64 	%rd77, %rd130, 6;
	and.b64  	%rd78, %rd77, 4294967295;
	add.s64 	%rd79, %rd78, %rd5;
	shl.b64 	%rd80, %rd79, 2;
	add.s64 	%rd81, %rd3, %rd80;
	ld.global.f32 	%f67, [%rd81];
	add.s64 	%rd82, %rd2, %rd80;
	ld.global.f32 	%f68, [%rd82];
	add.f32 	%f69, %f67, %f68;
	add.s64 	%rd83, %rd1, %rd80;
	st.global.f32 	[%rd83], %f69;
	add.s64 	%rd84, %rd130, 7;
	and.b64  	%rd85, %rd84, 4294967295;
	add.s64 	%rd86, %rd85, %rd5;
	shl.b64 	%rd87, %rd86, 2;
	add.s64 	%rd88, %rd3, %rd87;
	ld.global.f32 	%f70, [%rd88];
	add.s64 	%rd89, %rd2, %rd87;
	ld.global.f32 	%f71, [%rd89];
	add.f32 	%f72, %f70, %f71;
	add.s64 	%rd90, %rd1, %rd87;
	st.global.f32 	[%rd90], %f72;
	add.s64 	%rd91, %rd130, 8;
	and.b64  	%rd130, %rd91, 4294967295;
$L__BB1_7:
	setp.eq.s64 	%p6, %rd20, 0;
	@%p6 bra 	$L__BB1_12;
	and.b64  	%rd132, %rd30, 3;
	setp.lt.u64 	%p7, %rd20, 4;
	@%p7 bra 	$L__BB1_10;
	add.s64 	%rd92, %rd130, %rd5;
	shl.b64 	%rd93, %rd92, 2;
	add.s64 	%rd94, %rd3, %rd93;
	ld.global.f32 	%f73, [%rd94];
	add.s64 	%rd95, %rd2, %rd93;
	ld.global.f32 	%f74, [%rd95];
	add.f32 	%f75, %f73, %f74;
	add.s64 	%rd96, %rd1, %rd93;
	st.global.f32 	[%rd96], %f75;
	add.s64 	%rd97, %rd130, 1;
	and.b64  	%rd98, %rd97, 4294967295;
	add.s64 	%rd99, %rd98, %rd5;
	shl.b64 	%rd100, %rd99, 2;
	add.s64 	%rd101, %rd3, %rd100;
	ld.global.f32 	%f76, [%rd101];
	add.s64 	%rd102, %rd2, %rd100;
	ld.global.f32 	%f77, [%rd102];
	add.f32 	%f78, %f76, %f77;
	add.s64 	%rd103, %rd1, %rd100;
	st.global.f32 	[%rd103], %f78;
	add.s64 	%rd104, %rd130, 2;
	and.b64  	%rd105, %rd104, 4294967295;
	add.s64 	%rd106, %rd105, %rd5;
	shl.b64 	%rd107, %rd106, 2;
	add.s64 	%rd108, %rd3, %rd107;
	ld.global.f32 	%f79, [%rd108];
	add.s64 	%rd109, %rd2, %rd107;
	ld.global.f32 	%f80, [%rd109];
	add.f32 	%f81, %f79, %f80;
	add.s64 	%rd110, %rd1, %rd107;
	st.global.f32 	[%rd110], %f81;
	add.s64 	%rd111, %rd130, 3;
	and.b64  	%rd112, %rd111, 4294967295;
	add.s64 	%rd113, %rd112, %rd5;
	shl.b64 	%rd114, %rd113, 2;
	add.s64 	%rd115, %rd3, %rd114;
	ld.global.f32 	%f82, [%rd115];
	add.s64 	%rd116, %rd2, %rd114;
	ld.global.f32 	%f83, [%rd116];
	add.f32 	%f84, %f82, %f83;
	add.s64 	%rd117, %rd1, %rd114;
	st.global.f32 	[%rd117], %f84;
	add.s64 	%rd118, %rd130, 4;
	and.b64  	%rd130, %rd118, 4294967295;
$L__BB1_10:
	setp.eq.s64 	%p8, %rd132, 0;
	@%p8 bra 	$L__BB1_12;
$L__BB1_11:
	.pragma "nounroll";
	add.s64 	%rd119, %rd130, %rd5;
	shl.b64 	%rd120, %rd119, 2;
	add.s64 	%rd121, %rd3, %rd120;
	ld.global.f32 	%f85, [%rd121];
	add.s64 	%rd122, %rd2, %rd120;
	ld.global.f32 	%f86, [%rd122];
	add.f32 	%f87, %f85, %f86;
	add.s64 	%rd123, %rd1, %rd120;
	st.global.f32 	[%rd123], %f87;
	add.s64 	%rd124, %rd130, 1;
	and.b64  	%rd130, %rd124, 4294967295;
	add.s64 	%rd132, %rd132, -1;
	setp.ne.s64 	%p9, %rd132, 0;
	@%p9 bra 	$L__BB1_11;
$L__BB1_12:
	ret;

}


// ===== COMPILED SASS (sm_100) =====

	.target	sm_100

	.elftype	@"ET_EXEC"


//--------------------- .note.nv.tkinfo           --------------------------
	.section	.note.nv.tkinfo,"",@"SHT_NOTE"
	.sectionflags	@"SHF_NOTE_NV_TKINFO"
	.tkinfo
        /*0018*/ 	.word	0x00000002
        /*0030*/ 	.string	""
        /*0030*/ 	.string	"ptxas"
        /*0030*/ 	.string	"Cuda compilation tools, release 13.0, V13.0.88"
        /*0030*/ 	.string	"Build cuda_13.0.r13.0/compiler.36424714_0"
        /*0030*/ 	.string	"-arch sm_100 -m 64 "



//--------------------- .note.nv.cuinfo           --------------------------
	.section	.note.nv.cuinfo,"",@"SHT_NOTE"
	.sectionflags	@"SHF_NOTE_NV_CUINFO"
        /*0018*/ 	.short	0x0002
        /*001a*/ 	.short	0x0064
        /*001c*/ 	.short	0x0082
	.zero		2


//--------------------- .nv.info                  --------------------------
	.section	.nv.info,"",@"SHT_CUDA_INFO"
	.align	4


	//----- nvinfo : EIATTR_REGCOUNT
	.align		4
        /*0000*/ 	.byte	0x04, 0x2f
        /*0002*/ 	.short	(.L_1 - .L_0)
	.align		4
.L_0:
        /*0004*/ 	.word	index@(_Z11kernel_1t1ePfS_S_m)
        /*0008*/ 	.word	0x0000000c


	//----- nvinfo : EIATTR_FRAME_SIZE
	.align		4
.L_1:
        /*000c*/ 	.byte	0x04, 0x11
        /*000e*/ 	.short	(.L_3 - .L_2)
	.align		4
.L_2:
        /*0010*/ 	.word	index@(_Z11kernel_1t1ePfS_S_m)
        /*0014*/ 	.word	0x00000000


	//----- nvinfo : EIATTR_REGCOUNT
	.align		4
.L_3:
        /*0018*/ 	.byte	0x04, 0x2f
        /*001a*/ 	.short	(.L_5 - .L_4)
	.align		4
.L_4:
        /*001c*/ 	.word	index@(_Z11kernel_1t1rPfS_S_m)
        /*0020*/ 	.word	0x00000017


	//----- nvinfo : EIATTR_FRAME_SIZE
	.align		4
.L_5:
        /*0024*/ 	.byte	0x04, 0x11
        /*0026*/ 	.short	(.L_7 - .L_6)
	.align		4
.L_6:
        /*0028*/ 	.word	index@(_Z11kernel_1t1rPfS_S_m)
        /*002c*/ 	.word	0x00000000


	//----- nvinfo : EIATTR_MIN_STACK_SIZE
	.align		4
.L_7:
        /*0030*/ 	.byte	0x04, 0x12
        /*0032*/ 	.short	(.L_9 - .L_8)
	.align		4
.L_8:
        /*0034*/ 	.word	index@(_Z11kernel_1t1rPfS_S_m)
        /*0038*/ 	.word	0x00000000


	//----- nvinfo : EIATTR_MIN_STACK_SIZE
	.align		4
.L_9:
        /*003c*/ 	.byte	0x04, 0x12
        /*003e*/ 	.short	(.L_11 - .L_10)
	.align		4
.L_10:
        /*0040*/ 	.word	index@(_Z11kernel_1t1ePfS_S_m)
        /*0044*/ 	.word	0x00000000
.L_11:


//--------------------- .nv.compat                --------------------------
	.section	.nv.compat,"",@"SHT_CUDA_COMPAT_INFO"
	.align	4
        /*0000*/ 	.byte	0x02, 0x09, 0x00, 0x00, 0x02, 0x02, 0x01, 0x00, 0x02, 0x05, 0x05, 0x00, 0x03, 0x07, 0x01, 0x01
        /*0010*/ 	.byte	0x02, 0x03, 0x00, 0x00, 0x02, 0x06, 0x01, 0x00, 0x04, 0x0b, 0x08, 0x00, 0x09, 0x00, 0x00, 0x00
        /*0020*/ 	.byte	0x00, 0x00, 0x00, 0x00


//--------------------- .nv.info._Z11kernel_1t1rPfS_S_m --------------------------
	.section	.nv.info._Z11kernel_1t1rPfS_S_m,"",@"SHT_CUDA_INFO"
	.sectionflags	@""
	.align	4


	//----- nvinfo : EIATTR_CUDA_API_VERSION
	.align		4
        /*0000*/ 	.byte	0x04, 0x37
        /*0002*/ 	.short	(.L_13 - .L_12)
.L_12:
        /*0004*/ 	.word	0x00000082


	//----- nvinfo : EIATTR_KPARAM_INFO
	.align		4
.L_13:
        /*0008*/ 	.byte	0x04, 0x17
        /*000a*/ 	.short	(.L_15 - .L_14)
.L_14:
        /*000c*/ 	.word	0x00000000
        /*0010*/ 	.short	0x0003
        /*0012*/ 	.short	0x0018
        /*0014*/ 	.byte	0x00, 0xf0, 0x21, 0x00


	//----- nvinfo : EIATTR_KPARAM_INFO
	.align		4
.L_15:
        /*0018*/ 	.byte	0x04, 0x17
        /*001a*/ 	.short	(.L_17 - .L_16)
.L_16:
        /*001c*/ 	.word	0x00000000
        /*0020*/ 	.short	0x0002
        /*0022*/ 	.short	0x0010
        /*0024*/ 	.byte	0x00, 0xf5, 0x21, 0x00


	//----- nvinfo : EIATTR_KPARAM_INFO
	.align		4
.L_17:
        /*0028*/ 	.byte	0x04, 0x17
        /*002a*/ 	.short	(.L_19 - .L_18)
.L_18:
        /*002c*/ 	.word	0x00000000
        /*0030*/ 	.short	0x0001
        /*0032*/ 	.short	0x0008
        /*0034*/ 	.byte	0x00, 0xf5, 0x21, 0x00


	//----- nvinfo : EIATTR_KPARAM_INFO
	.align		4
.L_19:
        /*0038*/ 	.byte	0x04, 0x17
        /*003a*/ 	.short	(.L_21 - .L_20)
.L_20:
        /*003c*/ 	.word	0x00000000
        /*0040*/ 	.short	0x0000
        /*0042*/ 	.short	0x0000
        /*0044*/ 	.byte	0x00, 0xf5, 0x21, 0x00


	//----- nvinfo : EIATTR_SPARSE_MMA_MASK
	.align		4
.L_21:
        /*0048*/ 	.byte	0x03, 0x50
        /*004a*/ 	.short	0x0000


	//----- nvinfo : EIATTR_MAXREG_COUNT
	.align		4
        /*004c*/ 	.byte	0x03, 0x1b
        /*004e*/ 	.short	0x00ff


	//----- nvinfo : EIATTR_MERCURY_ISA_VERSION
	.align		4
        /*0050*/ 	.byte	0x03, 0x5f
        /*0052*/ 	.short	0x0101


	//----- nvinfo : EIATTR_VRC_CTA_INIT_COUNT
	.align		4
        /*0054*/ 	.byte	0x02, 0x4a
	.zero		1
	.zero		1


	//----- nvinfo : EIATTR_EXIT_INSTR_OFFSETS
	.align		4
        /*0058*/ 	.byte	0x04, 0x1c
        /*005a*/ 	.short	(.L_23 - .L_22)


	//   ....[0]....
.L_22:
        /*005c*/ 	.word	0x00000080


	//   ....[1]....
        /*0060*/ 	.word	0x000006f0


	//   ....[2]....
        /*0064*/ 	.word	0x00000f10


	//   ....[3]....
        /*0068*/ 	.word	0x000013a0


	//   ....[4]....
        /*006c*/ 	.word	0x00001500


	//----- nvinfo : EIATTR_CBANK_PARAM_SIZE
	.align		4
.L_23:
        /*0070*/ 	.byte	0x03, 0x19
        /*0072*/ 	.short	0x0020


	//----- nvinfo : EIATTR_PARAM_CBANK
	.align		4
        /*0074*/ 	.byte	0x04, 0x0a
        /*0076*/ 	.short	(.L_25 - .L_24)
	.align		4
.L_24:
        /*0078*/ 	.word	index@(.nv.constant0._Z11kernel_1t1rPfS_S_m)
        /*007c*/ 	.short	0x0380
        /*007e*/ 	.short	0x0020


	//----- nvinfo : EIATTR_SW_WAR
	.align		4
.L_25:
        /*0080*/ 	.byte	0x04, 0x36
        /*0082*/ 	.short	(.L_27 - .L_26)
.L_26:
        /*0084*/ 	.word	0x00000008
.L_27:


//--------------------- .nv.info._Z11kernel_1t1ePfS_S_m --------------------------
	.section	.nv.info._Z11kernel_1t1ePfS_S_m,"",@"SHT_CUDA_INFO"
	.sectionflags	@""
	.align	4


	//----- nvinfo : EIATTR_CUDA_API_VERSION
	.align		4
        /*0000*/ 	.byte	0x04, 0x37
        /*0002*/ 	.short	(.L_29 - .L_28)
.L_28:
        /*0004*/ 	.word	0x00000082


	//----- nvinfo : EIATTR_KPARAM_INFO
	.align		4
.L_29:
        /*0008*/ 	.byte	0x04, 0x17
        /*000a*/ 	.short	(.L_31 - .L_30)
.L_30:
        /*000c*/ 	.word	0x00000000
        /*0010*/ 	.short	0x0003
        /*0012*/ 	.short	0x0018
        /*0014*/ 	.byte	0x00, 0xf0, 0x21, 0x00


	//----- nvinfo : EIATTR_KPARAM_INFO
	.align		4
.L_31:
        /*0018*/ 	.byte	0x04, 0x17
        /*001a*/ 	.short	(.L_33 - .L_32)
.L_32:
        /*001c*/ 	.word	0x00000000
        /*0020*/ 	.short	0x0002
        /*0022*/ 	.short	0x0010
        /*0024*/ 	.byte	0x00, 0xf5, 0x21, 0x00


	//----- nvinfo : EIATTR_KPARAM_INFO
	.align		4
.L_33:
        /*0028*/ 	.byte	0x04, 0x17
        /*002a*/ 	.short	(.L_35 - .L_34)
.L_34:
        /*002c*/ 	.word	0x00000000
        /*0030*/ 	.short	0x0001
        /*0032*/ 	.short	0x0008
        /*0034*/ 	.byte	0x00, 0xf5, 0x21, 0x00


	//----- nvinfo : EIATTR_KPARAM_INFO
	.align		4
.L_35:
        /*0038*/ 	.byte	0x04, 0x17
        /*003a*/ 	.short	(.L_37 - .L_36)
.L_36:
        /*003c*/ 	.word	0x00000000
        /*0040*/ 	.short	0x0000
        /*0042*/ 	.short	0x0000
        /*0044*/ 	.byte	0x00, 0xf5, 0x21, 0x00


	//----- nvinfo : EIATTR_SPARSE_MMA_MASK
	.align		4
.L_37:
        /*0048*/ 	.byte	0x03, 0x50
        /*004a*/ 	.short	0x0000


	//----- nvinfo : EIATTR_MAXREG_COUNT
	.align		4
        /*004c*/ 	.byte	0x03, 0x1b
        /*004e*/ 	.short	0x00ff


	//----- nvinfo : EIATTR_MERCURY_ISA_VERSION
	.align		4
        /*0050*/ 	.byte	0x03, 0x5f
        /*0052*/ 	.short	0x0101


	//----- nvinfo : EIATTR_VRC_CTA_INIT_COUNT
	.align		4
        /*0054*/ 	.byte	0x02, 0x4a
	.zero		1
	.zero		1


	//----- nvinfo : EIATTR_EXIT_INSTR_OFFSETS
	.align		4
        /*0058*/ 	.byte	0x04, 0x1c
        /*005a*/ 	.short	(.L_39 - .L_38)


	//   ....[0]....
.L_38:
        /*005c*/ 	.word	0x00000110


	//   ....[1]....
        /*0060*/ 	.word	0x000001e0


	//----- nvinfo : EIATTR_CBANK_PARAM_SIZE
	.align		4
.L_39:
        /*0064*/ 	.byte	0x03, 0x19
        /*0066*/ 	.short	0x0020


	//----- nvinfo : EIATTR_PARAM_CBANK
	.align		4
        /*0068*/ 	.byte	0x04, 0x0a
        /*006a*/ 	.short	(.L_41 - .L_40)
	.align		4
.L_40:
        /*006c*/ 	.word	index@(.nv.constant0._Z11kernel_1t1ePfS_S_m)
        /*0070*/ 	.short	0x0380
        /*0072*/ 	.short	0x0020


	//----- nvinfo : EIATTR_SW_WAR
	.align		4
.L_41:
        /*0074*/ 	.byte	0x04, 0x36
        /*0076*/ 	.short	(.L_43 - .L_42)
.L_42:
        /*0078*/ 	.word	0x00000008
.L_43:


//--------------------- .nv.callgraph             --------------------------
	.section	.nv.callgraph,"",@"SHT_CUDA_CALLGRAPH"
	.align	4
	.sectionentsize	8
	.align		4
        /*0000*/ 	.word	0x00000000
	.align		4
        /*0004*/ 	.word	0xffffffff
	.align		4
        /*0008*/ 	.word	0x00000000
	.align		4
        /*000c*/ 	.word	0xfffffffe
	.align		4
        /*0010*/ 	.word	0x00000000
	.align		4
        /*0014*/ 	.word	0xfffffffd
	.align		4
        /*0018*/ 	.word	0x00000000
	.align		4
        /*001c*/ 	.word	0xfffffffc


//--------------------- .text._Z11kernel_1t1rPfS_S_m --------------------------
	.section	.text._Z11kernel_1t1rPfS_S_m,"ax",@progbits
	.align	128
        .global         _Z11kernel_1t1rPfS_S_m
        .type           _Z11kernel_1t1rPfS_S_m,@function
        .size           _Z11kernel_1t1rPfS_S_m,(.L_x_7 - _Z11kernel_1t1rPfS_S_m)
        .other          _Z11kernel_1t1rPfS_S_m,@"STO_CUDA_ENTRY STV_DEFAULT"
_Z11kernel_1t1rPfS_S_m:
.text._Z11kernel_1t1rPfS_S_m:
[----:B------:R-:W-:Y:S01]  /*0000*/  LDC R1, c[0x0][0x37c] ;  /* 0x0000df00ff017b82 */ /* 0x000fe20000000800 */
[----:B------:R-:W0:Y:S07]  /*0010*/  S2R R5, SR_TID.Y ;  /* 0x0000000000057919 */ /* 0x000e2e0000002200 */
[----:B------:R-:W0:Y:S01]  /*0020*/  S2UR UR4, SR_CTAID.Y ;  /* 0x00000000000479c3 */ /* 0x000e220000002600 */
[----:B------:R-:W1:Y:S07]  /*0030*/  LDCU.64 UR8, c[0x0][0x398] ;  /* 0x00007300ff0877ac */ /* 0x000e6e0008000a00 */
[----:B------:R-:W0:Y:S02]  /*0040*/  LDC R0, c[0x0][0x364] ;  /* 0x0000d900ff007b82 */ /* 0x000e240000000800 */
[----:B0-----:R-:W-:-:S05]  /*0050*/  IMAD R5, R0, UR4, R5 ;  /* 0x0000000400057c24 */ /* 0x001fca000f8e0205 */
[----:B-1----:R-:W-:-:S04]  /*0060*/  ISETP.GE.U32.AND P0, PT, R5, UR8, PT ;  /* 0x0000000805007c0c */ /* 0x002fc8000bf06070 */
[----:B------:R-:W-:-:S13]  /*0070*/  ISETP.GE.U32.AND.EX P0, PT, RZ, UR9, PT, P0 ;  /* 0x00000009ff007c0c */ /* 0x000fda000bf06100 */
[----:B------:R-:W-:Y:S05]  /*0080*/  @P0 EXIT ;  /* 0x000000000000094d */ /* 0x000fea0003800000 */
[----:B------:R-:W-:Y:S02]  /*0090*/  UISETP.GE.U32.AND UP0, UPT, UR8, 0x10, UPT ;  /* 0x000000100800788c */ /* 0x000fe4000bf06070 */
[C---:B------:R-:W-:Y:S01]  /*00a0*/  IMAD.WIDE.U32 R2, R5.reuse, UR8, RZ ;  /* 0x0000000805027c25 */ /* 0x040fe2000f8e00ff */
[----:B------:R-:W-:Y:S02]  /*00b0*/  ULOP3.LUT UR12, UR8, 0xf, URZ, 0xc0, !UPT ;  /* 0x0000000f080c7892 */ /* 0x000fe4000f8ec0ff */
[----:B------:R-:W-:Y:S02]  /*00c0*/  UISETP.GE.U32.AND.EX UP0, UPT, UR9, URZ, UPT, UP0 ;  /* 0x000000ff0900728c */ /* 0x000fe4000bf06100 */
[----:B------:R-:W-:Y:S01]  /*00d0*/  IMAD R5, R5, UR9, R3 ;  /* 0x0000000905057c24 */ /* 0x000fe2000f8e0203 */
[----:B------:R-:W-:Y:S01]  /*00e0*/  UMOV UR5, URZ ;  /* 0x000000ff00057c82 */ /* 0x000fe20008000000 */
[----:B------:R-:W-:Y:S01]  /*00f0*/  UMOV UR6, URZ ;  /* 0x000000ff00067c82 */ /* 0x000fe20008000000 */
[----:B------:R-:W0:Y:S04]  /*0100*/  LDCU.64 UR10, c[0x0][0x358] ;  /* 0x00006b00ff0a77ac */ /* 0x000e280008000a00 */
[----:B------:R-:W-:Y:S05]  /*0110*/  BRA.U !UP0, `(.L_x_0) ;  /* 0x00000005086c7547 */ /* 0x000fea000b800000 */
[----:B------:R-:W1:Y:S01]  /*0120*/  LDCU.128 UR16, c[0x0][0x380] ;  /* 0x00007000ff1077ac */ /* 0x000e620008000c00 */
[C---:B------:R-:W-:Y:S01]  /*0130*/  LEA R4, P0, R2.reuse, 0x20, 0x2 ;  /* 0x0000002002047811 */ /* 0x040fe200078010ff */
[----:B------:R-:W2:Y:S03]  /*0140*/  LDCU.64 UR14, c[0x0][0x390] ;  /* 0x00007200ff0e77ac */ /* 0x000ea60008000a00 */
[----:B------:R-:W-:Y:S01]  /*0150*/  LEA.HI.X R15, R2, RZ, R5, 0x2, P0 ;  /* 0x000000ff020f7211 */ /* 0x000fe200000f1405 */
[----:B------:R-:W3:Y:S01]  /*0160*/  LDCU UR6, c[0x0][0x39c] ;  /* 0x00007380ff0677ac */ /* 0x000ee20008000800 */
[----:B------:R-:W-:Y:S01]  /*0170*/  ULOP3.LUT UR5, UR8, 0xfffffff0, URZ, 0xc0, !UPT ;  /* 0xfffffff008057892 */ /* 0x000fe2000f8ec0ff */
[----:B-1----:R-:W-:-:S06]  /*0180*/  IADD3 R8, P1, PT, R4, UR16, RZ ;  /* 0x0000001004087c10 */ /* 0x002fcc000ff3e0ff */
[----:B------:R-:W-:Y:S01]  /*0190*/  UMOV UR4, UR5 ;  /* 0x0000000500047c82 */ /* 0x000fe20008000000 */
[C---:B------:R-:W-:Y:S02]  /*01a0*/  IADD3 R6, P2, PT, R4.reuse, UR18, RZ ;  /* 0x0000001204067c10 */ /* 0x040fe4000ff5e0ff */
[----:B--2---:R-:W-:Y:S02]  /*01b0*/  IADD3 R4, P3, PT, R4, UR14, RZ ;  /* 0x0000000e04047c10 */ /* 0x004fe4000ff7e0ff */
[C---:B------:R-:W-:Y:S02]  /*01c0*/  IADD3.X R9, PT, PT, R15.reuse, UR17, RZ, P1, !PT ;  /* 0x000000110f097c10 */ /* 0x040fe40008ffe4ff */
[C---:B------:R-:W-:Y:S01]  /*01d0*/  IADD3.X R7, PT, PT, R15.reuse, UR19, RZ, P2, !PT ;  /* 0x000000130f077c10 */ /* 0x040fe200097fe4ff */
[----:B---3--:R-:W-:Y:S01]  /*01e0*/  UMOV UR7, UR6 ;  /* 0x0000000600077c82 */ /* 0x008fe20008000000 */
[----:B------:R-:W-:-:S07]  /*01f0*/  IADD3.X R15, PT, PT, R15, UR15, RZ, P3, !PT ;  /* 0x0000000f0f0f7c10 */ /* 0x000fce0009ffe4ff */
.L_x_1:
[----:B0-----:R-:W2:Y:S04]  /*0200*/  LDG.E R0, desc[UR10][R8.64+-0x20] ;  /* 0xffffe00a08007981 */ /* 0x001ea8000c1e1900 */
[----:B-1----:R-:W2:Y:S01]  /*0210*/  LDG.E R11, desc[UR10][R6.64+-0x20] ;  /* 0xffffe00a060b7981 */ /* 0x002ea2000c1e1900 */
[----:B------:R-:W-:Y:S02]  /*0220*/  IMAD.MOV.U32 R10, RZ, RZ, R4 ;  /* 0x000000ffff0a7224 */ /* 0x000fe400078e0004 */
[----:B--2---:R-:W-:Y:S01]  /*0230*/  FADD R13, R0, R11 ;  /* 0x0000000b000d7221 */ /* 0x004fe20000000000 */
[----:B------:R-:W-:-:S05]  /*0240*/  IMAD.MOV.U32 R11, RZ, RZ, R15 ;  /* 0x000000ffff0b7224 */ /* 0x000fca00078e000f */
[----:B------:R0:W-:Y:S04]  /*0250*/  STG.E desc[UR10][R10.64+-0x20], R13 ;  /* 0xffffe00d0a007986 */ /* 0x0001e8000c10190a */
[----:B------:R-:W2:Y:S04]  /*0260*/  LDG.E R0, desc[UR10][R8.64+-0x1c] ;  /* 0xffffe40a08007981 */ /* 0x000ea8000c1e1900 */
[----:B------:R-:W2:Y:S02]  /*0270*/  LDG.E R15, desc[UR10][R6.64+-0x1c] ;  /* 0xffffe40a060f7981 */ /* 0x000ea4000c1e1900 */
[----:B--2---:R-:W-:-:S05]  /*0280*/  FADD R15, R0, R15 ;  /* 0x0000000f000f7221 */ /* 0x004fca0000000000 */
[----:B------:R1:W-:Y:S04]  /*0290*/  STG.E desc[UR10][R10.64+-0x1c], R15 ;  /* 0xffffe40f0a007986 */ /* 0x0003e8000c10190a */
[----:B------:R-:W2:Y:S04]  /*02a0*/  LDG.E R0, desc[UR10][R8.64+-0x18] ;  /* 0xffffe80a08007981 */ /* 0x000ea8000c1e1900 */
[----:B------:R-:W2:Y:S02]  /*02b0*/  LDG.E R17, desc[UR10][R6.64+-0x18] ;  /* 0xffffe80a06117981 */ /* 0x000ea4000c1e1900 */
[----:B--2---:R-:W-:-:S05]  /*02c0*/  FADD R17, R0, R17 ;  /* 0x0000001100117221 */ /* 0x004fca0000000000 */
[----:B------:R2:W-:Y:S04]  /*02d0*/  STG.E desc[UR10][R10.64+-0x18], R17 ;  /* 0xffffe8110a007986 */ /* 0x0005e8000c10190a */
[----:B------:R-:W3:Y:S04]  /*02e0*/  LDG.E R0, desc[UR10][R8.64+-0x14] ;  /* 0xffffec0a08007981 */ /* 0x000ee8000c1e1900 */
[----:B------:R-:W3:Y:S02]  /*02f0*/  LDG.E R19, desc[UR10][R6.64+-0x14] ;  /* 0xffffec0a06137981 */ /* 0x000ee4000c1e1900 */
[----:B---3--:R-:W-:-:S05]  /*0300*/  FADD R19, R0, R19 ;  /* 0x0000001300137221 */ /* 0x008fca0000000000 */
[----:B------:R3:W-:Y:S04]  /*0310*/  STG.E desc[UR10][R10.64+-0x14], R19 ;  /* 0xffffec130a007986 */ /* 0x0007e8000c10190a */
[----:B------:R-:W4:Y:S04]  /*0320*/  LDG.E R0, desc[UR10][R8.64+-0x10] ;  /* 0xfffff00a08007981 */ /* 0x000f28000c1e1900 */
[----:B0-----:R-:W4:Y:S02]  /*0330*/  LDG.E R13, desc[UR10][R6.64+-0x10] ;  /* 0xfffff00a060d7981 */ /* 0x001f24000c1e1900 */
[----:B----4-:R-:W-:-:S05]  /*0340*/  FADD R13, R0, R13 ;  /* 0x0000000d000d7221 */ /* 0x010fca0000000000 */
[----:B------:R0:W-:Y:S04]  /*0350*/  STG.E desc[UR10][R10.64+-0x10], R13 ;  /* 0xfffff00d0a007986 */ /* 0x0001e8000c10190a */
[----:B------:R-:W4:Y:S04]  /*0360*/  LDG.E R0, desc[UR10][R8.64+-0xc] ;  /* 0xfffff40a08007981 */ /* 0x000f28000c1e1900 */
[----:B-1----:R-:W4:Y:S02]  /*0370*/  LDG.E R15, desc[UR10][R6.64+-0xc] ;  /* 0xfffff40a060f7981 */ /* 0x002f24000c1e1900 */
[----:B----4-:R-:W-:-:S05]  /*0380*/  FADD R15, R0, R15 ;  /* 0x0000000f000f7221 */ /* 0x010fca0000000000 */
[----:B------:R1:W-:Y:S04]  /*0390*/  STG.E desc[UR10][R10.64+-0xc], R15 ;  /* 0xfffff40f0a007986 */ /* 0x0003e8000c10190a */
[----:B------:R-:W4:Y:S04]  /*03a0*/  LDG.E R0, desc[UR10][R8.64+-0x8] ;  /* 0xfffff80a08007981 */ /* 0x000f28000c1e1900 */
[----:B--2---:R-:W4:Y:S02]  /*03b0*/  LDG.E R17, desc[UR10][R6.64+-0x8] ;  /* 0xfffff80a06117981 */ /* 0x004f24000c1e1900 */
[----:B----4-:R-:W-:-:S05]  /*03c0*/  FADD R17, R0, R17 ;  /* 0x0000001100117221 */ /* 0x010fca0000000000 */
[----:B------:R2:W-:Y:S04]  /*03d0*/  STG.E desc[UR10][R10.64+-0x8], R17 ;  /* 0xfffff8110a007986 */ /* 0x0005e8000c10190a */
[----:B------:R-:W4:Y:S04]  /*03e0*/  LDG.E R0, desc[UR10][R8.64+-0x4] ;  /* 0xfffffc0a08007981 */ /* 0x000f28000c1e1900 */
[----:B---3--:R-:W4:Y:S02]  /*03f0*/  LDG.E R19, desc[UR10][R6.64+-0x4] ;  /* 0xfffffc0a06137981 */ /* 0x008f24000c1e1900 */
[----:B----4-:R-:W-:-:S05]  /*0400*/  FADD R19, R0, R19 ;  /* 0x0000001300137221 */ /* 0x010fca0000000000 */
        /* <DEDUP_REMOVED lines=20> */
[----:B------:R-:W-:Y:S04]  /*0550*/  STG.E desc[UR10][R10.64+0x10], R13 ;  /* 0x0000100d0a007986 */ /* 0x000fe8000c10190a */
        /* <DEDUP_REMOVED lines=8> */
[----:B------:R2:W4:Y:S04]  /*05e0*/  LDG.E R0, desc[UR10][R8.64+0x1c] ;  /* 0x00001c0a08007981 */ /* 0x000528000c1e1900 */
[----:B---3--:R3:W4:Y:S01]  /*05f0*/  LDG.E R19, desc[UR10][R6.64+0x1c] ;  /* 0x00001c0a06137981 */ /* 0x008722000c1e1900 */
[----:B------:R-:W-:Y:S01]  /*0600*/  UIADD3 UR4, UP0, UPT, UR4, -0x10, URZ ;  /* 0xfffffff004047890 */ /* 0x000fe2000ff1e0ff */
[----:B------:R-:W-:-:S03]  /*0610*/  IADD3 R4, P2, PT, R10, 0x40, RZ ;  /* 0x000000400a047810 */ /* 0x000fc60007f5e0ff */
[----:B------:R-:W-:Y:S01]  /*0620*/  UIADD3.X UR7, UPT, UPT, UR7, -0x1, URZ, UP0, !UPT ;  /* 0xffffffff07077890 */ /* 0x000fe200087fe4ff */
[----:B--2---:R-:W-:Y:S01]  /*0630*/  IADD3 R8, P0, PT, R8, 0x40, RZ ;  /* 0x0000004008087810 */ /* 0x004fe20007f1e0ff */
[----:B------:R-:W-:Y:S01]  /*0640*/  UISETP.NE.U32.AND UP0, UPT, UR4, URZ, UPT ;  /* 0x000000ff0400728c */ /* 0x000fe2000bf05070 */
[----:B0-----:R-:W-:Y:S01]  /*0650*/  IMAD.X R15, RZ, RZ, R11, P2 ;  /* 0x000000ffff0f7224 */ /* 0x001fe200010e060b */
[----:B---3--:R-:W-:Y:S02]  /*0660*/  IADD3 R6, P1, PT, R6, 0x40, RZ ;  /* 0x0000004006067810 */ /* 0x008fe40007f3e0ff */
[----:B------:R-:W-:Y:S01]  /*0670*/  UISETP.NE.AND.EX UP0, UPT, UR7, URZ, UPT, UP0 ;  /* 0x000000ff0700728c */ /* 0x000fe2000bf05300 */
[----:B------:R-:W-:Y:S02]  /*0680*/  IMAD.X R9, RZ, RZ, R9, P0 ;  /* 0x000000ffff097224 */ /* 0x000fe400000e0609 */
[----:B------:R-:W-:Y:S02]  /*0690*/  IMAD.X R7, RZ, RZ, R7, P1 ;  /* 0x000000ffff077224 */ /* 0x000fe400008e0607 */
[----:B----4-:R-:W-:-:S05]  /*06a0*/  FADD R19, R0, R19 ;  /* 0x0000001300137221 */ /* 0x010fca0000000000 */
[----:B------:R1:W-:Y:S01]  /*06b0*/  STG.E desc[UR10][R10.64+0x1c], R19 ;  /* 0x00001c130a007986 */ /* 0x0003e2000c10190a */
[----:B------:R-:W-:Y:S05]  /*06c0*/  BRA.U UP0, `(.L_x_1) ;  /* 0xfffffff900cc7547 */ /* 0x000fea000b83ffff */
.L_x_0:
[----:B------:R-:W-:-:S04]  /*06d0*/  ISETP.NE.U32.AND P0, PT, RZ, UR12, PT ;  /* 0x0000000cff007c0c */ /* 0x000fc8000bf05070 */
[----:B------:R-:W-:-:S13]  /*06e0*/  ISETP.NE.AND.EX P0, PT, RZ, RZ, PT, P0 ;  /* 0x000000ffff00720c */ /* 0x000fda0003f05300 */
[----:B0-----:R-:W-:Y:S05]  /*06f0*/  @!P0 EXIT ;  /* 0x000000000000894d */ /* 0x001fea0003800000 */
[----:B------:R-:W-:Y:S02]  /*0700*/  UISETP.GE.U32.AND UP0, UPT, UR12, 0x8, UPT ;  /* 0x000000080c00788c */ /* 0x000fe4000bf06070 */
[----:B------:R-:W-:Y:S02]  /*0710*/  ULOP3.LUT UR7, UR8, 0x7, URZ, 0xc0, !UPT ;  /* 0x0000000708077892 */ /* 0x000fe4000f8ec0ff */
[----:B------:R-:W-:-:S09]  /*0720*/  UISETP.GE.U32.AND.EX UP0, UPT, URZ, URZ, UPT, UP0 ;  /* 0x000000ffff00728c */ /* 0x000fd2000bf06100 */
[----:B------:R-:W-:Y:S05]  /*0730*/  BRA.U !UP0, `(.L_x_2) ;  /* 0x0000000508ec7547 */ /* 0x000fea000b800000 */
[----:B------:R-:W0:Y:S01]  /*0740*/  LDCU.128 UR12, c[0x0][0x380] ;  /* 0x00007000ff0c77ac */ /* 0x000e220008000c00 */
[----:B------:R-:W-:Y:S01]  /*0750*/  IADD3 R13, P0, PT, R2, UR5, RZ ;  /* 0x00000005020d7c10 */ /* 0x000fe2000ff1e0ff */
[----:B------:R-:W2:Y:S03]  /*0760*/  LDCU.64 UR16, c[0x0][0x390] ;  /* 0x00007200ff1077ac */ /* 0x000ea60008000a00 */
[----:B------:R-:W-:Y:S01]  /*0770*/  IADD3.X R0, PT, PT, R5, UR6, RZ, P0, !PT ;  /* 0x0000000605007c10 */ /* 0x000fe200087fe4ff */
[----:B-1----:R-:W-:-:S03]  /*0780*/  IMAD.SHL.U32 R10, R13, 0x4, RZ ;  /* 0x000000040d0a7824 */ /* 0x002fc600078e00ff */
[----:B------:R-:W-:Y:S02]  /*0790*/  SHF.L.U64.HI R13, R13, 0x2, R0 ;  /* 0x000000020d0d7819 */ /* 0x000fe40000010200 */
[C---:B0-----:R-:W-:Y:S02]  /*07a0*/  IADD3 R8, P1, PT, R10.reuse, UR14, RZ ;  /* 0x0000000e0a087c10 */ /* 0x041fe4000ff3e0ff */
[----:B------:R-:W-:Y:S02]  /*07b0*/  IADD3 R6, P0, PT, R10, UR12, RZ ;  /* 0x0000000c0a067c10 */ /* 0x000fe4000ff1e0ff */
[C---:B------:R-:W-:Y:S02]  /*07c0*/  IADD3.X R9, PT, PT, R13.reuse, UR15, RZ, P1, !PT ;  /* 0x0000000f0d097c10 */ /* 0x040fe40008ffe4ff */
[----:B------:R-:W-:-:S04]  /*07d0*/  IADD3.X R7, PT, PT, R13, UR13, RZ, P0, !PT ;  /* 0x0000000d0d077c10 */ /* 0x000fc800087fe4ff */
[----:B------:R-:W3:Y:S04]  /*07e0*/  LDG.E R9, desc[UR10][R8.64] ;  /* 0x0000000a08097981 */ /* 0x000ee8000c1e1900 */
[----:B------:R-:W3:Y:S01]  /*07f0*/  LDG.E R6, desc[UR10][R6.64] ;  /* 0x0000000a06067981 */ /* 0x000ee2000c1e1900 */
[----:B------:R-:W-:-:S06]  /*0800*/  UIADD3 UR4, UPT, UPT, UR5, 0x1, URZ ;  /* 0x0000000105047890 */ /* 0x000fcc000fffe0ff */
[----:B------:R-:W-:-:S05]  /*0810*/  IADD3 R4, P0, PT, R2, UR4, RZ ;  /* 0x0000000402047c10 */ /* 0x000fca000ff1e0ff */
[----:B------:R-:W-:Y:S02]  /*0820*/  IMAD.X R11, RZ, RZ, R5, P0 ;  /* 0x000000ffff0b7224 */ /* 0x000fe400000e0605 */
[----:B------:R-:W-:Y:S01]  /*0830*/  IMAD.SHL.U32 R0, R4, 0x4, RZ ;  /* 0x0000000404007824 */ /* 0x000fe200078e00ff */
[----:B--2---:R-:W-:Y:S02]  /*0840*/  IADD3 R10, P0, PT, R10, UR16, RZ ;  /* 0x000000100a0a7c10 */ /* 0x004fe4000ff1e0ff */
[----:B------:R-:W-:Y:S02]  /*0850*/  SHF.L.U64.HI R4, R4, 0x2, R11 ;  /* 0x0000000204047819 */ /* 0x000fe4000001020b */
[C---:B------:R-:W-:Y:S02]  /*0860*/  IADD3 R14, P2, PT, R0.reuse, UR14, RZ ;  /* 0x0000000e000e7c10 */ /* 0x040fe4000ff5e0ff */
[----:B------:R-:W-:Y:S02]  /*0870*/  IADD3 R12, P1, PT, R0, UR12, RZ ;  /* 0x0000000c000c7c10 */ /* 0x000fe4000ff3e0ff */
[----:B------:R-:W-:-:S02]  /*0880*/  IADD3.X R11, PT, PT, R13, UR17, RZ, P0, !PT ;  /* 0x000000110d0b7c10 */ /* 0x000fc400087fe4ff */
[C---:B------:R-:W-:Y:S02]  /*0890*/  IADD3.X R15, PT, PT, R4.reuse, UR15, RZ, P2, !PT ;  /* 0x0000000f040f7c10 */ /* 0x040fe400097fe4ff */
[----:B------:R-:W-:Y:S01]  /*08a0*/  IADD3.X R13, PT, PT, R4, UR13, RZ, P1, !PT ;  /* 0x0000000d040d7c10 */ /* 0x000fe20008ffe4ff */
[----:B---3--:R-:W-:-:S05]  /*08b0*/  FADD R19, R6, R9 ;  /* 0x0000000906137221 */ /* 0x008fca0000000000 */
[----:B------:R0:W-:Y:S04]  /*08c0*/  STG.E desc[UR10][R10.64], R19 ;  /* 0x000000130a007986 */ /* 0x0001e8000c10190a */
[----:B------:R-:W0:Y:S04]  /*08d0*/  LDG.E R12, desc[UR10][R12.64] ;  /* 0x0000000a0c0c7981 */ /* 0x000e28000c1e1900 */
[----:B------:R-:W0:Y:S01]  /*08e0*/  LDG.E R15, desc[UR10][R14.64] ;  /* 0x0000000a0e0f7981 */ /* 0x000e22000c1e1900 */
[----:B------:R-:W-:-:S06]  /*08f0*/  UIADD3 UR4, UPT, UPT, UR5, 0x2, URZ ;  /* 0x0000000205047890 */ /* 0x000fcc000fffe0ff */
[----:B------:R-:W-:-:S05]  /*0900*/  IADD3 R20, P0, PT, R2, UR4, RZ ;  /* 0x0000000402147c10 */ /* 0x000fca000ff1e0ff */
[----:B------:R-:W-:Y:S02]  /*0910*/  IMAD.X R7, RZ, RZ, R5, P0 ;  /* 0x000000ffff077224 */ /* 0x000fe400000e0605 */
[----:B------:R-:W-:Y:S01]  /*0920*/  IMAD.SHL.U32 R18, R20, 0x4, RZ ;  /* 0x0000000414127824 */ /* 0x000fe200078e00ff */
[----:B------:R-:W-:Y:S02]  /*0930*/  IADD3 R6, P0, PT, R0, UR16, RZ ;  /* 0x0000001000067c10 */ /* 0x000fe4000ff1e0ff */
[----:B------:R-:W-:Y:S02]  /*0940*/  SHF.L.U64.HI R20, R20, 0x2, R7 ;  /* 0x0000000214147819 */ /* 0x000fe40000010207 */
[C---:B------:R-:W-:Y:S02]  /*0950*/  IADD3 R16, P2, PT, R18.reuse, UR14, RZ ;  /* 0x0000000e12107c10 */ /* 0x040fe4000ff5e0ff */
[----:B------:R-:W-:Y:S02]  /*0960*/  IADD3 R8, P1, PT, R18, UR12, RZ ;  /* 0x0000000c12087c10 */ /* 0x000fe4000ff3e0ff */
[----:B------:R-:W-:-:S02]  /*0970*/  IADD3.X R7, PT, PT, R4, UR17, RZ, P0, !PT ;  /* 0x0000001104077c10 */ /* 0x000fc400087fe4ff */
[C---:B------:R-:W-:Y:S02]  /*0980*/  IADD3.X R17, PT, PT, R20.reuse, UR15, RZ, P2, !PT ;  /* 0x0000000f14117c10 */ /* 0x040fe400097fe4ff */
[----:B------:R-:W-:Y:S01]  /*0990*/  IADD3.X R9, PT, PT, R20, UR13, RZ, P1, !PT ;  /* 0x0000000d14097c10 */ /* 0x000fe20008ffe4ff */
[----:B0-----:R-:W-:-:S05]  /*09a0*/  FADD R19, R12, R15 ;  /* 0x0000000f0c137221 */ /* 0x001fca0000000000 */
        /* <DEDUP_REMOVED lines=61> */
[----:B------:R-:W2:Y:S04]  /*0d80*/  LDG.E R8, desc[UR10][R8.64] ;  /* 0x0000000a08087981 */ /* 0x000ea8000c1e1900 */
[----:B------:R-:W2:Y:S01]  /*0d90*/  LDG.E R17, desc[UR10][R16.64] ;  /* 0x0000000a10117981 */ /* 0x000ea2000c1e1900 */
        /* <DEDUP_REMOVED lines=11> */
[----:B--2---:R-:W-:-:S05]  /*0e50*/  FADD R17, R8, R17 ;  /* 0x0000001108117221 */ /* 0x004fca0000000000 */
[----:B------:R2:W-:Y:S04]  /*0e60*/  STG.E desc[UR10][R10.64], R17 ;  /* 0x000000110a007986 */ /* 0x0005e8000c10190a */
[----:B------:R-:W3:Y:S04]  /*0e70*/  LDG.E R12, desc[UR10][R12.64] ;  /* 0x0000000a0c0c7981 */ /* 0x000ee8000c1e1900 */
[----:B------:R-:W3:Y:S01]  /*0e80*/  LDG.E R15, desc[UR10][R14.64] ;  /* 0x0000000a0e0f7981 */ /* 0x000ee2000c1e1900 */
[----:B0-----:R-:W-:-:S04]  /*0e90*/  IADD3 R6, P0, PT, R0, UR16, RZ ;  /* 0x0000001000067c10 */ /* 0x001fc8000ff1e0ff */
[----:B------:R-:W-:Y:S01]  /*0ea0*/  IADD3.X R7, PT, PT, R4, UR17, RZ, P0, !PT ;  /* 0x0000001104077c10 */ /* 0x000fe200087fe4ff */
[----:B------:R-:W-:Y:S01]  /*0eb0*/  UIADD3 UR5, UPT, UPT, UR5, 0x8, URZ ;  /* 0x0000000805057890 */ /* 0x000fe2000fffe0ff */
[----:B------:R-:W-:Y:S01]  /*0ec0*/  UMOV UR6, URZ ;  /* 0x000000ff00067c82 */ /* 0x000fe20008000000 */
[----:B---3--:R-:W-:-:S05]  /*0ed0*/  FADD R9, R12, R15 ;  /* 0x0000000f0c097221 */ /* 0x008fca0000000000 */
[----:B------:R2:W-:Y:S05]  /*0ee0*/  STG.E desc[UR10][R6.64], R9 ;  /* 0x0000000906007986 */ /* 0x0005ea000c10190a */
.L_x_2:
[----:B------:R-:W-:-:S04]  /*0ef0*/  ISETP.NE.U32.AND P0, PT, RZ, UR7, PT ;  /* 0x00000007ff007c0c */ /* 0x000fc8000bf05070 */
[----:B------:R-:W-:-:S13]  /*0f00*/  ISETP.NE.AND.EX P0, PT, RZ, RZ, PT, P0 ;  /* 0x000000ffff00720c */ /* 0x000fda0003f05300 */
[----:B------:R-:W-:Y:S05]  /*0f10*/  @!P0 EXIT ;  /* 0x000000000000894d */ /* 0x000fea0003800000 */
[----:B------:R-:W-:Y:S01]  /*0f20*/  UISETP.GE.U32.AND UP0, UPT, UR7, 0x4, UPT ;  /* 0x000000040700788c */ /* 0x000fe2000bf06070 */
[----:B------:R-:W0:Y:S03]  /*0f30*/  LDCU.64 UR20, c[0x0][0x390] ;  /* 0x00007200ff1477ac */ /* 0x000e260008000a00 */
[----:B------:R-:W-:Y:S01]  /*0f40*/  UISETP.GE.U32.AND.EX UP0, UPT, URZ, URZ, UPT, UP0 ;  /* 0x000000ffff00728c */ /* 0x000fe2000bf06100 */
[----:B------:R-:W3:Y:S01]  /*0f50*/  LDCU.128 UR16, c[0x0][0x380] ;  /* 0x00007000ff1077ac */ /* 0x000ee20008000c00 */
[----:B------:R-:W-:Y:S01]  /*0f60*/  ULOP3.LUT UR7, UR8, 0x3, URZ, 0xc0, !UPT ;  /* 0x0000000308077892 */ /* 0x000fe2000f8ec0ff */
[----:B------:R-:W-:-:S06]  /*0f70*/  UMOV UR4, URZ ;  /* 0x000000ff00047c82 */ /* 0x000fcc0008000000 */
[----:B------:R-:W-:Y:S05]  /*0f80*/  BRA.U !UP0, `(.L_x_3) ;  /* 0x0000000108fc7547 */ /* 0x000fea000b800000 */
[----:B------:R-:W4:Y:S01]  /*0f90*/  LDCU.128 UR12, c[0x0][0x380] ;  /* 0x00007000ff0c77ac */ /* 0x000f220008000c00 */
[----:B------:R-:W-:Y:S01]  /*0fa0*/  IADD3 R0, P0, PT, R2, UR5, RZ ;  /* 0x0000000502007c10 */ /* 0x000fe2000ff1e0ff */
[----:B------:R-:W5:Y:S03]  /*0fb0*/  LDCU.64 UR8, c[0x0][0x390] ;  /* 0x00007200ff0877ac */ /* 0x000f660008000a00 */
[----:B--2---:R-:W-:Y:S01]  /*0fc0*/  IADD3.X R7, PT, PT, R5, UR6, RZ, P0, !PT ;  /* 0x0000000605077c10 */ /* 0x004fe200087fe4ff */
[----:B-1----:R-:W-:-:S03]  /*0fd0*/  IMAD.SHL.U32 R10, R0, 0x4, RZ ;  /* 0x00000004000a7824 */ /* 0x002fc600078e00ff */
[----:B------:R-:W-:Y:S02]  /*0fe0*/  SHF.L.U64.HI R0, R0, 0x2, R7 ;  /* 0x0000000200007819 */ /* 0x000fe40000010207 */
[C---:B----4-:R-:W-:Y:S02]  /*0ff0*/  IADD3 R8, P1, PT, R10.reuse, UR14, RZ ;  /* 0x0000000e0a087c10 */ /* 0x050fe4000ff3e0ff */
[----:B------:R-:W-:Y:S02]  /*1000*/  IADD3 R6, P0, PT, R10, UR12, RZ ;  /* 0x0000000c0a067c10 */ /* 0x000fe4000ff1e0ff */
[C---:B------:R-:W-:Y:S02]  /*1010*/  IADD3.X R9, PT, PT, R0.reuse, UR15, RZ, P1, !PT ;  /* 0x0000000f00097c10 */ /* 0x040fe40008ffe4ff */
[----:B------:R-:W-:-:S04]  /*1020*/  IADD3.X R7, PT, PT, R0, UR13, RZ, P0, !PT ;  /* 0x0000000d00077c10 */ /* 0x000fc800087fe4ff */
[----:B------:R-:W2:Y:S04]  /*1030*/  LDG.E R9, desc[UR10][R8.64] ;  /* 0x0000000a08097981 */ /* 0x000ea8000c1e1900 */
[----:B------:R-:W2:Y:S01]  /*1040*/  LDG.E R6, desc[UR10][R6.64] ;  /* 0x0000000a06067981 */ /* 0x000ea2000c1e1900 */
[----:B------:R-:W-:-:S06]  /*1050*/  UIADD3 UR6, UPT, UPT, UR5, 0x1, URZ ;  /* 0x0000000105067890 */ /* 0x000fcc000fffe0ff */
[----:B------:R-:W-:-:S05]  /*1060*/  IADD3 R4, P0, PT, R2, UR6, RZ ;  /* 0x0000000602047c10 */ /* 0x000fca000ff1e0ff */
[----:B------:R-:W-:Y:S02]  /*1070*/  IMAD.X R11, RZ, RZ, R5, P0 ;  /* 0x000000ffff0b7224 */ /* 0x000fe400000e0605 */
[----:B------:R-:W-:Y:S01]  /*1080*/  IMAD.SHL.U32 R16, R4, 0x4, RZ ;  /* 0x0000000404107824 */ /* 0x000fe200078e00ff */
[----:B-----5:R-:W-:Y:S02]  /*1090*/  IADD3 R10, P0, PT, R10, UR8, RZ ;  /* 0x000000080a0a7c10 */ /* 0x020fe4000ff1e0ff */
        /* <DEDUP_REMOVED lines=8> */
[----:B------:R-:W1:Y:S04]  /*1120*/  LDG.E R12, desc[UR10][R12.64] ;  /* 0x0000000a0c0c7981 */ /* 0x000e68000c1e1900 */
[----:B------:R-:W1:Y:S01]  /*1130*/  LDG.E R15, desc[UR10][R14.64] ;  /* 0x0000000a0e0f7981 */ /* 0x000e62000c1e1900 */
        /* <DEDUP_REMOVED lines=11> */
[----:B-1----:R-:W-:-:S05]  /*11f0*/  FADD R19, R12, R15 ;  /* 0x0000000f0c137221 */ /* 0x002fca0000000000 */
        /* <DEDUP_REMOVED lines=16> */
[----:B------:R-:W2:Y:S04]  /*1300*/  LDG.E R12, desc[UR10][R12.64] ;  /* 0x0000000a0c0c7981 */ /* 0x000ea8000c1e1900 */
[----:B------:R-:W2:Y:S01]  /*1310*/  LDG.E R15, desc[UR10][R14.64] ;  /* 0x0000000a0e0f7981 */ /* 0x000ea2000c1e1900 */
[----:B-1----:R-:W-:-:S04]  /*1320*/  IADD3 R6, P0, PT, R20, UR8, RZ ;  /* 0x0000000814067c10 */ /* 0x002fc8000ff1e0ff */
[----:B------:R-:W-:Y:S01]  /*1330*/  IADD3.X R7, PT, PT, R4, UR9, RZ, P0, !PT ;  /* 0x0000000904077c10 */ /* 0x000fe200087fe4ff */
[----:B------:R-:W-:Y:S01]  /*1340*/  UIADD3 UR5, UPT, UPT, UR5, 0x4, URZ ;  /* 0x0000000405057890 */ /* 0x000fe2000fffe0ff */
[----:B------:R-:W-:Y:S01]  /*1350*/  UMOV UR6, URZ ;  /* 0x000000ff00067c82 */ /* 0x000fe20008000000 */
[----:B--2---:R-:W-:-:S05]  /*1360*/  FADD R9, R12, R15 ;  /* 0x0000000f0c097221 */ /* 0x004fca0000000000 */
[----:B------:R4:W-:Y:S05]  /*1370*/  STG.E desc[UR10][R6.64], R9 ;  /* 0x0000000906007986 */ /* 0x0009ea000c10190a */
.L_x_3:
[----:B------:R-:W-:-:S04]  /*1380*/  ISETP.NE.U32.AND P0, PT, RZ, UR7, PT ;  /* 0x00000007ff007c0c */ /* 0x000fc8000bf05070 */
[----:B------:R-:W-:-:S13]  /*1390*/  ISETP.NE.AND.EX P0, PT, RZ, UR4, PT, P0 ;  /* 0x00000004ff007c0c */ /* 0x000fda000bf05300 */
[----:B0--3--:R-:W-:Y:S05]  /*13a0*/  @!P0 EXIT ;  /* 0x000000000000894d */ /* 0x009fea0003800000 */
.L_x_4:
[----:B------:R-:W-:-:S04]  /*13b0*/  IADD3 R0, P0, PT, R2, UR5, RZ ;  /* 0x0000000502007c10 */ /* 0x000fc8000ff1e0ff */
[----:B--2-4-:R-:W-:Y:S01]  /*13c0*/  IADD3.X R7, PT, PT, R5, UR6, RZ, P0, !PT ;  /* 0x0000000605077c10 */ /* 0x014fe200087fe4ff */
[----:B01----:R-:W-:-:S03]  /*13d0*/  IMAD.SHL.U32 R10, R0, 0x4, RZ ;  /* 0x00000004000a7824 */ /* 0x003fc600078e00ff */
[----:B------:R-:W-:Y:S02]  /*13e0*/  SHF.L.U64.HI R0, R0, 0x2, R7 ;  /* 0x0000000200007819 */ /* 0x000fe40000010207 */
[C---:B------:R-:W-:Y:S02]  /*13f0*/  IADD3 R8, P1, PT, R10.reuse, UR18, RZ ;  /* 0x000000120a087c10 */ /* 0x040fe4000ff3e0ff */
[----:B------:R-:W-:Y:S02]  /*1400*/  IADD3 R6, P0, PT, R10, UR16, RZ ;  /* 0x000000100a067c10 */ /* 0x000fe4000ff1e0ff */
[C---:B------:R-:W-:Y:S02]  /*1410*/  IADD3.X R9, PT, PT, R0.reuse, UR19, RZ, P1, !PT ;  /* 0x0000001300097c10 */ /* 0x040fe40008ffe4ff */
[----:B------:R-:W-:-:S04]  /*1420*/  IADD3.X R7, PT, PT, R0, UR17, RZ, P0, !PT ;  /* 0x0000001100077c10 */ /* 0x000fc800087fe4ff */
[----:B------:R-:W2:Y:S04]  /*1430*/  LDG.E R9, desc[UR10][R8.64] ;  /* 0x0000000a08097981 */ /* 0x000ea8000c1e1900 */
[----:B------:R-:W2:Y:S01]  /*1440*/  LDG.E R6, desc[UR10][R6.64] ;  /* 0x0000000a06067981 */ /* 0x000ea2000c1e1900 */
[----:B------:R-:W-:-:S04]  /*1450*/  IADD3 R10, P0, PT, R10, UR20, RZ ;  /* 0x000000140a0a7c10 */ /* 0x000fc8000ff1e0ff */
[----:B------:R-:W-:Y:S01]  /*1460*/  IADD3.X R11, PT, PT, R0, UR21, RZ, P0, !PT ;  /* 0x00000015000b7c10 */ /* 0x000fe200087fe4ff */
[----:B------:R-:W-:-:S04]  /*1470*/  UIADD3 UR7, UP0, UPT, UR7, -0x1, URZ ;  /* 0xffffffff07077890 */ /* 0x000fc8000ff1e0ff */
[----:B------:R-:W-:Y:S02]  /*1480*/  UIADD3.X UR4, UPT, UPT, UR4, -0x1, URZ, UP0, !UPT ;  /* 0xffffffff04047890 */ /* 0x000fe400087fe4ff */
[----:B------:R-:W-:-:S04]  /*1490*/  UISETP.NE.U32.AND UP0, UPT, UR7, URZ, UPT ;  /* 0x000000ff0700728c */ /* 0x000fc8000bf05070 */
[----:B------:R-:W-:Y:S02]  /*14a0*/  UISETP.NE.AND.EX UP0, UPT, UR4, URZ, UPT, UP0 ;  /* 0x000000ff0400728c */ /* 0x000fe4000bf05300 */
[----:B------:R-:W-:Y:S01]  /*14b0*/  UIADD3 UR5, UPT, UPT, UR5, 0x1, URZ ;  /* 0x0000000105057890 */ /* 0x000fe2000fffe0ff */
[----:B------:R-:W-:Y:S01]  /*14c0*/  UMOV UR6, URZ ;  /* 0x000000ff00067c82 */ /* 0x000fe20008000000 */
[----:B--2---:R-:W-:-:S05]  /*14d0*/  FADD R13, R6, R9 ;  /* 0x00000009060d7221 */ /* 0x004fca0000000000 */
[----:B------:R0:W-:Y:S01]  /*14e0*/  STG.E desc[UR10][R10.64], R13 ;  /* 0x0000000d0a007986 */ /* 0x0001e2000c10190a */
[----:B------:R-:W-:Y:S05]  /*14f0*/  BRA.U UP0, `(.L_x_4) ;  /* 0xfffffffd00ac7547 */ /* 0x000fea000b83ffff */
[----:B------:R-:W-:Y:S05]  /*1500*/  EXIT ;  /* 0x000000000000794d */ /* 0x000fea0003800000 */
.L_x_5:
[----:B------:R-:W-:-:S00]  /*1510*/  BRA `(.L_x_5) ;  /* 0xfffffffc00fc7947 */ /* 0x000fc0000383ffff */
[----:B------:R-:W-:-:S00]  /*1520*/  NOP ;  /* 0x0000000000007918 */ /* 0x000fc00000000000 */
        /* <DEDUP_REMOVED lines=13> */
.L_x_7:


//--------------------- .text._Z11kernel_1t1ePfS_S_m --------------------------
	.section	.text._Z11kernel_1t1ePfS_S_m,"ax",@progbits
	.align	128
        .global         _Z11kernel_1t1ePfS_S_m
        .type           _Z11kernel_1t1ePfS_S_m,@function
        .size           _Z11kernel_1t1ePfS_S_m,(.L_x_8 - _Z11kernel_1t1ePfS_S_m)
        .other          _Z11kernel_1t1ePfS_S_m,@"STO_CUDA_ENTRY STV_DEFAULT"
_Z11kernel_1t1ePfS_S_m:
.text._Z11kernel_1t1ePfS_S_m:
[----:B------:R-:W-:Y:S01]  /*0000*/  LDC R1, c[0x0][0x37c] ;  /* 0x0000df00ff017b82 */ /* 0x000fe20000000800 */
[----:B------:R-:W0:Y:S07]  /*0010*/  S2R R0, SR_TID.Y ;  /* 0x0000000000007919 */ /* 0x000e2e0000002200 */
[----:B------:R-:W0:Y:S01]  /*0020*/  LDC R3, c[0x0][0x364] ;  /* 0x0000d900ff037b82 */ /* 0x000e220000000800 */
[----:B------:R-:W1:Y:S01]  /*0030*/  LDCU.64 UR6, c[0x0][0x398] ;  /* 0x00007300ff0677ac */ /* 0x000e620008000a00 */
[----:B------:R-:W2:Y:S06]  /*0040*/  S2R R7, SR_TID.X ;  /* 0x0000000000077919 */ /* 0x000eac0000002100 */
[----:B------:R-:W0:Y:S08]  /*0050*/  S2UR UR4, SR_CTAID.Y ;  /* 0x00000000000479c3 */ /* 0x000e300000002600 */
[----:B------:R-:W2:Y:S08]  /*0060*/  S2UR UR5, SR_CTAID.X ;  /* 0x00000000000579c3 */ /* 0x000eb00000002500 */
[----:B------:R-:W2:Y:S01]  /*0070*/  LDC R2, c[0x0][0x360] ;  /* 0x0000d800ff027b82 */ /* 0x000ea20000000800 */
[----:B0-----:R-:W-:-:S02]  /*0080*/  IMAD R0, R3, UR4, R0 ;  /* 0x0000000403007c24 */ /* 0x001fc4000f8e0200 */
[----:B--2---:R-:W-:-:S05]  /*0090*/  IMAD R7, R2, UR5, R7 ;  /* 0x0000000502077c24 */ /* 0x004fca000f8e0207 */
[----:B------:R-:W-:Y:S02]  /*00a0*/  ISETP.GT.U32.AND P0, PT, R0, R7, PT ;  /* 0x000000070000720c */ /* 0x000fe40003f04070 */
[----:B------:R-:W-:-:S04]  /*00b0*/  SHF.R.S32.HI R2, RZ, 0x1f, R7 ;  /* 0x0000001fff027819 */ /* 0x000fc80000011407 */
[----:B------:R-:W-:-:S04]  /*00c0*/  ISETP.GT.U32.AND.EX P0, PT, RZ, R2, PT, P0 ;  /* 0x00000002ff00720c */ /* 0x000fc80003f04100 */
[----:B------:R-:W-:Y:S02]  /*00d0*/  SEL R3, R0, R7, P0 ;  /* 0x0000000700037207 */ /* 0x000fe40000000000 */
[----:B------:R-:W-:Y:S02]  /*00e0*/  SEL R2, R2, RZ, !P0 ;  /* 0x000000ff02027207 */ /* 0x000fe40004000000 */
[----:B-1----:R-:W-:-:S04]  /*00f0*/  ISETP.GE.U32.AND P0, PT, R3, UR6, PT ;  /* 0x0000000603007c0c */ /* 0x002fc8000bf06070 */
[----:B------:R-:W-:-:S13]  /*0100*/  ISETP.GE.U32.AND.EX P0, PT, R2, UR7, PT, P0 ;  /* 0x0000000702007c0c */ /* 0x000fda000bf06100 */
[----:B------:R-:W-:Y:S05]  /*0110*/  @P0 EXIT ;  /* 0x000000000000094d */ /* 0x000fea0003800000 */
[----:B------:R-:W0:Y:S01]  /*0120*/  LDC.64 R2, c[0x0][0x380] ;  /* 0x0000e000ff027b82 */ /* 0x000e220000000a00 */
[----:B------:R-:W1:Y:S01]  /*0130*/  LDCU.64 UR4, c[0x0][0x358] ;  /* 0x00006b00ff0477ac */ /* 0x000e620008000a00 */
[----:B------:R-:W-:-:S06]  /*0140*/  IMAD R9, R0, UR6, R7 ;  /* 0x0000000600097c24 */ /* 0x000fcc000f8e0207 */
[----:B------:R-:W2:Y:S08]  /*0150*/  LDC.64 R4, c[0x0][0x388] ;  /* 0x0000e200ff047b82 */ /* 0x000eb00000000a00 */
[----:B------:R-:W3:Y:S01]  /*0160*/  LDC.64 R6, c[0x0][0x390] ;  /* 0x0000e400ff067b82 */ /* 0x000ee20000000a00 */
[----:B0-----:R-:W-:-:S06]  /*0170*/  IMAD.WIDE R2, R9, 0x4, R2 ;  /* 0x0000000409027825 */ /* 0x001fcc00078e0202 */
[----:B-1----:R-:W4:Y:S01]  /*0180*/  LDG.E R2, desc[UR4][R2.64] ;  /* 0x0000000402027981 */ /* 0x002f22000c1e1900 */
[----:B--2---:R-:W-:-:S06]  /*0190*/  IMAD.WIDE R4, R9, 0x4, R4 ;  /* 0x0000000409047825 */ /* 0x004fcc00078e0204 */
[----:B------:R-:W4:Y:S01]  /*01a0*/  LDG.E R5, desc[UR4][R4.64] ;  /* 0x0000000404057981 */ /* 0x000f22000c1e1900 */
[----:B---3--:R-:W-:-:S04]  /*01b0*/  IMAD.WIDE R6, R9, 0x4, R6 ;  /* 0x0000000409067825 */ /* 0x008fc800078e0206 */
[----:B----4-:R-:W-:-:S05]  /*01c0*/  FADD R9, R2, R5 ;  /* 0x0000000502097221 */ /* 0x010fca0000000000 */
[----:B------:R-:W-:Y:S01]  /*01d0*/  STG.E desc[UR4][R6.64], R9 ;  /* 0x0000000906007986 */ /* 0x000fe2000c101904 */
[----:B------:R-:W-:Y:S05]  /*01e0*/  EXIT ;  /* 0x000000000000794d */ /* 0x000fea0003800000 */
.L_x_6:
        /* <DEDUP_REMOVED lines=9> */
.L_x_8:


//--------------------- .nv.shared.reserved.0     --------------------------
	.section	.nv.shared.reserved.0,"aw",@nobits
	.weak		__nv_reservedSMEM_offset_0_alias
	.size		__nv_reservedSMEM_offset_0_alias, 0, 64
	.other		__nv_reservedSMEM_offset_0_alias,@"STO_CUDA_RESERVED_SHARED STV_DEFAULT"
__nv_reservedSMEM_offset_0_alias:
	.zero		0
	.zero		64


//--------------------- .nv.constant0._Z11kernel_1t1rPfS_S_m --------------------------
	.section	.nv.constant0._Z11kernel_1t1rPfS_S_m,"a",@progbits
	.sectionflags	@""
	.align	4
.nv.constant0._Z11kernel_1t1rPfS_S_m:
	.zero		928


//--------------------- .nv.constant0._Z11kernel_1t1ePfS_S_m --------------------------
	.section	.nv.constant0._Z11kernel_1t1ePfS_S_m,"a",@progbits
	.sectionflags	@""
	.align	4
.nv.constant0._Z11kernel_1t1ePfS_S_m:
	.zero		928


//--------------------- SYMBOLS --------------------------

	.type		.nv.reservedSmem.offset0,@object
	.size		.nv.reservedSmem.offset0,0x4
